//
// Generated by NVIDIA NVVM Compiler
//
// Compiler Build ID: CL-36424714
// Cuda compilation tools, release 13.0, V13.0.88
// Based on NVVM 20.0.0
//

.version 9.0
.target sm_100
.address_size 64

	// .globl	_Z3runv
.extern .func  (.param .b32 func_retval0) vprintf
(
	.param .b64 vprintf_param_0,
	.param .b64 vprintf_param_1
)
;
.global .align 1 .b8 $str[10] = {114, 101, 116, 32, 61, 32, 37, 100, 10};

.visible .entry _Z3runv()
{
	.local .align 8 .b8 	__local_depot0[8];
	.reg .b64 	%SP;
	.reg .b64 	%SPL;
	.reg .b32 	%r<3>;
	.reg .b64 	%rd<4>;

	mov.u64 	%SPL, __local_depot0;
	cvta.local.u64 	%SP, %SPL;
	mov.u64 	%rd1, $str;
	cvta.global.u64 	%rd2, %rd1;
	add.u64 	%rd3, %SP, 0;
	{ // callseq 0, 0
	.param .b64 param0;
	st.param.b64 	[param0], %rd2;
	.param .b64 param1;
	st.param.b64 	[param1], %rd3;
	.param .b32 retval0;
	call.uni (retval0), 
	vprintf, 
	(
	param0, 
	param1
	);
	ld.param.b32 	%r1, [retval0];
	} // callseq 0
	ret;

}


// ===== COMPILED SASS (sm_100) =====

	.target	sm_100

	.elftype	@"ET_EXEC"


//--------------------- .note.nv.tkinfo           --------------------------
	.section	.note.nv.tkinfo,"",@"SHT_NOTE"
	.sectionflags	@"SHF_NOTE_NV_TKINFO"
	.tkinfo
        /*0018*/ 	.word	0x00000002
        /*0030*/ 	.string	""
        /*0030*/ 	.string	"ptxas"
        /*0030*/ 	.string	"Cuda compilation tools, release 13.0, V13.0.88"
        /*0030*/ 	.string	"Build cuda_13.0.r13.0/compiler.36424714_0"
        /*0030*/ 	.string	"-arch sm_100 -m 64 "



//--------------------- .note.nv.cuinfo           --------------------------
	.section	.note.nv.cuinfo,"",@"SHT_NOTE"
	.sectionflags	@"SHF_NOTE_NV_CUINFO"
        /*0018*/ 	.short	0x0002
        /*001a*/ 	.short	0x0064
        /*001c*/ 	.short	0x0082
	.zero		2


//--------------------- .nv.info                  --------------------------
	.section	.nv.info,"",@"SHT_CUDA_INFO"
	.align	4


	//----- nvinfo : EIATTR_REGCOUNT
	.align		4
        /*0000*/ 	.byte	0x04, 0x2f
        /*0002*/ 	.short	(.L_2 - .L_1)
	.align		4
.L_1:
        /*0004*/ 	.word	index@(_Z3runv)
        /*0008*/ 	.word	0x00000018


	//----- nvinfo : EIATTR_FRAME_SIZE
	.align		4
.L_2:
        /*000c*/ 	.byte	0x04, 0x11
        /*000e*/ 	.short	(.L_4 - .L_3)
	.align		4
.L_3:
        /*0010*/ 	.word	index@(_Z3runv)
        /*0014*/ 	.word	0x00000008


	//----- nvinfo : EIATTR_MIN_STACK_SIZE
	.align		4
.L_4:
        /*0018*/ 	.byte	0x04, 0x12
        /*001a*/ 	.short	(.L_6 - .L_5)
	.align		4
.L_5:
        /*001c*/ 	.word	index@(_Z3runv)
        /*0020*/ 	.word	0x00000008
.L_6:


//--------------------- .nv.compat                --------------------------
	.section	.nv.compat,"",@"SHT_CUDA_COMPAT_INFO"
	.align	4
        /*0000*/ 	.byte	0x02, 0x09, 0x00, 0x00, 0x02, 0x02, 0x01, 0x00, 0x02, 0x05, 0x05, 0x00, 0x03, 0x07, 0x01, 0x01
        /*0010*/ 	.byte	0x02, 0x03, 0x00, 0x00, 0x02, 0x06, 0x01, 0x00, 0x04, 0x0b, 0x08, 0x00, 0x09, 0x00, 0x00, 0x00
        /*0020*/ 	.byte	0x00, 0x00, 0x00, 0x00


//--------------------- .nv.info._Z3runv          --------------------------
	.section	.nv.info._Z3runv,"",@"SHT_CUDA_INFO"
	.sectionflags	@""
	.align	4


	//----- nvinfo : EIATTR_CUDA_API_VERSION
	.align		4
        /*0000*/ 	.byte	0x04, 0x37
        /*0002*/ 	.short	(.L_8 - .L_7)
.L_7:
        /*0004*/ 	.word	0x00000082


	//----- nvinfo : EIATTR_SPARSE_MMA_MASK
	.align		4
.L_8:
        /*0008*/ 	.byte	0x03, 0x50
        /*000a*/ 	.short	0x0000


	//----- nvinfo : EIATTR_MAXREG_COUNT
	.align		4
        /*000c*/ 	.byte	0x03, 0x1b
        /*000e*/ 	.short	0x00ff


	//----- nvinfo : EIATTR_EXTERNS
	.align		4
        /*0010*/ 	.byte	0x04, 0x0f
        /*0012*/ 	.short	(.L_10 - .L_9)


	//   ....[0]....
	.align		4
.L_9:
        /*0014*/ 	.word	index@(vprintf)


	//----- nvinfo : EIATTR_MERCURY_ISA_VERSION
	.align		4
.L_10:
        /*0018*/ 	.byte	0x03, 0x5f
        /*001a*/ 	.short	0x0101


	//----- nvinfo : EIATTR_VRC_CTA_INIT_COUNT
	.align		4
        /*001c*/ 	.byte	0x02, 0x4a
	.zero		1
	.zero		1


	//----- nvinfo : EIATTR_SYSCALL_OFFSETS
	.align		4
        /*0020*/ 	.byte	0x04, 0x46
        /*0022*/ 	.short	(.L_12 - .L_11)


	//   ....[0]....
.L_11:
        /*0024*/ 	.word	0x000000c0


	//----- nvinfo : EIATTR_EXIT_INSTR_OFFSETS
	.align		4
.L_12:
        /*0028*/ 	.byte	0x04, 0x1c
        /*002a*/ 	.short	(.L_14 - .L_13)


	//   ....[0]....
.L_13:
        /*002c*/ 	.word	0x000000d0


	//----- nvinfo : EIATTR_SW_WAR
	.align		4
.L_14:
        /*0030*/ 	.byte	0x04, 0x36
        /*0032*/ 	.short	(.L_16 - .L_15)
.L_15:
        /*0034*/ 	.word	0x00000008
.L_16:


//--------------------- .nv.callgraph             --------------------------
	.section	.nv.callgraph,"",@"SHT_CUDA_CALLGRAPH"
	.align	4
	.sectionentsize	8
	.align		4
        /*0000*/ 	.word	0x00000000
	.align		4
        /*0004*/ 	.word	0xffffffff
	.align		4
        /*0008*/ 	.word	index@(_Z3runv)
	.align		4
        /*000c*/ 	.word	index@(vprintf)
	.align		4
        /*0010*/ 	.word	0x00000000
	.align		4
        /*0014*/ 	.word	0xfffffffe
	.align		4
        /*0018*/ 	.word	0x00000000
	.align		4
        /*001c*/ 	.word	0xfffffffd
	.align		4
        /*0020*/ 	.word	0x00000000
	.align		4
        /*0024*/ 	.word	0xfffffffc


//--------------------- .nv.constant4             --------------------------
	.section	.nv.constant4,"a",@progbits
	.align	8
	.align		8
.nv.constant4:
        /*0000*/ 	.dword	vprintf
	.align		8
        /*0008*/ 	.dword	$str


//--------------------- .text._Z3runv             --------------------------
	.section	.text._Z3runv,"ax",@progbits
	.align	128
        .global         _Z3runv
        .type           _Z3runv,@function
        .size           _Z3runv,(.L_x_2 - _Z3runv)
        .other          _Z3runv,@"STO_CUDA_ENTRY STV_DEFAULT"
_Z3runv:
.text._Z3runv:
[----:B------:R-:W0:Y:S01]  /*0000*/  LDC R1, c[0x0][0x37c] ;  /* 0x0000df00ff017b82 */ /* 0x000e220000000800 */
[----:B------:R-:W-:Y:S01]  /*0010*/  MOV R0, 0x0 ;  /* 0x0000000000007802 */ /* 0x000fe20000000f00 */
[----:B------:R-:W1:Y:S01]  /*0020*/  LDCU UR4, c[0x0][0x2f8] ;  /* 0x00005f00ff0477ac */ /* 0x000e620008000800 */
[----:B0-----:R-:W-:-:S05]  /*0030*/  VIADD R1, R1, 0xfffffff8 ;  /* 0xfffffff801017836 */ /* 0x001fca0000000000 */
[----:B------:R0:W2:Y:S01]  /*0040*/  LDC.64 R2, c[0x4][R0] ;  /* 0x0100000000027b82 */ /* 0x0000a20000000a00 */
[----:B------:R-:W3:Y:S01]  /*0050*/  LDCU.64 UR6, c[0x4][0x8] ;  /* 0x01000100ff0677ac */ /* 0x000ee20008000a00 */
[----:B------:R-:W4:Y:S01]  /*0060*/  LDCU UR5, c[0x0][0x2fc] ;  /* 0x00005f80ff0577ac */ /* 0x000f220008000800 */
[----:B-1----:R-:W-:Y:S01]  /*0070*/  IADD3 R6, P0, PT, R1, UR4, RZ ;  /* 0x0000000401067c10 */ /* 0x002fe2000ff1e0ff */
[----:B---3--:R-:W-:Y:S01]  /*0080*/  IMAD.U32 R4, RZ, RZ, UR6 ;  /* 0x00000006ff047e24 */ /* 0x008fe2000f8e00ff */
[----:B------:R-:W-:-:S03]  /*0090*/  MOV R5, UR7 ;  /* 0x0000000700057c02 */ /* 0x000fc60008000f00 */
[----:B0---4-:R-:W-:-:S08]  /*00a0*/  IMAD.X R7, RZ, RZ, UR5, P0 ;  /* 0x00000005ff077e24 */ /* 0x011fd000080e06ff */
[----:B------:R-:W-:-:S07]  /*00b0*/  LEPC R20, `(.L_x_0) ;  /* 0x000000001014794e */ /* 0x000fce0000000000 */
[----:B--2---:R-:W-:Y:S05]  /*00c0*/  CALL.ABS.NOINC R2 ;  /* 0x0000000002007343 */ /* 0x004fea0003c00000 */
.L_x_0:
[----:B------:R-:W-:Y:S05]  /*00d0*/  EXIT ;  /* 0x000000000000794d */ /* 0x000fea0003800000 */
.L_x_1:
[----:B------:R-:W-:-:S00]  /*00e0*/  BRA `(.L_x_1) ;  /* 0xfffffffc00fc7947 */ /* 0x000fc0000383ffff */
[----:B------:R-:W-:-:S00]  /*00f0*/  NOP ;  /* 0x0000000000007918 */ /* 0x000fc00000000000 */
        /* <DEDUP_REMOVED lines=8> */
.L_x_2:


//--------------------- .nv.global.init           --------------------------
	.section	.nv.global.init,"aw",@progbits
.nv.global.init:
	.type		$str,@object
	.size		$str,(.L_0 - $str)
$str:
        /*0000*/ 	.byte	0x72, 0x65, 0x74, 0x20, 0x3d, 0x20, 0x25, 0x64, 0x0a, 0x00
.L_0:


//--------------------- .nv.shared.reserved.0     --------------------------
	.section	.nv.shared.reserved.0,"aw",@nobits
	.weak		__nv_reservedSMEM_offset_0_alias
	.size		__nv_reservedSMEM_offset_0_alias, 0, 64
	.other		__nv_reservedSMEM_offset_0_alias,@"STO_CUDA_RESERVED_SHARED STV_DEFAULT"
__nv_reservedSMEM_offset_0_alias:
	.zero		0
	.zero		64


//--------------------- .nv.constant0._Z3runv     --------------------------
	.section	.nv.constant0._Z3runv,"a",@progbits
	.sectionflags	@""
	.align	4
.nv.constant0._Z3runv:
	.zero		896


//--------------------- SYMBOLS --------------------------

	.type		.nv.reservedSmem.offset0,@object
	.size		.nv.reservedSmem.offset0,0x4
	.type		vprintf,@function
